//
// Generated by NVIDIA NVVM Compiler
//
// Compiler Build ID: CL-36424714
// Cuda compilation tools, release 13.0, V13.0.88
// Based on NVVM 20.0.0
//

.version 9.0
.target sm_100
.address_size 64

	// .globl	_Z12invertKernelPhii

.visible .entry _Z12invertKernelPhii(
	.param .u64 .ptr .align 1 _Z12invertKernelPhii_param_0,
	.param .u32 _Z12invertKernelPhii_param_1,
	.param .u32 _Z12invertKernelPhii_param_2
)
{
	.reg .pred 	%p<4>;
	.reg .b16 	%rs<3>;
	.reg .b32 	%r<14>;
	.reg .b64 	%rd<5>;

	ld.param.u64 	%rd1, [_Z12invertKernelPhii_param_0];
	ld.param.u32 	%r3, [_Z12invertKernelPhii_param_1];
	ld.param.u32 	%r4, [_Z12invertKernelPhii_param_2];
	mov.u32 	%r6, %ctaid.x;
	mov.u32 	%r7, %ntid.x;
	mov.u32 	%r8, %tid.x;
	mad.lo.s32 	%r1, %r6, %r7, %r8;
	mov.u32 	%r9, %ctaid.y;
	mov.u32 	%r10, %ntid.y;
	mov.u32 	%r11, %tid.y;
	mad.lo.s32 	%r12, %r9, %r10, %r11;
	setp.ge.s32 	%p1, %r1, %r3;
	setp.ge.s32 	%p2, %r12, %r4;
	or.pred  	%p3, %p1, %p2;
	@%p3 bra 	$L__BB0_2;
	cvta.to.global.u64 	%rd2, %rd1;
	mad.lo.s32 	%r13, %r3, %r12, %r1;
	cvt.s64.s32 	%rd3, %r13;
	add.s64 	%rd4, %rd2, %rd3;
	ld.global.u8 	%rs1, [%rd4];
	not.b16 	%rs2, %rs1;
	st.global.u8 	[%rd4], %rs2;
$L__BB0_2:
	ret;

}


// ===== COMPILED SASS (sm_100) =====

	.target	sm_100

	.elftype	@"ET_EXEC"


//--------------------- .note.nv.tkinfo           --------------------------
	.section	.note.nv.tkinfo,"",@"SHT_NOTE"
	.sectionflags	@"SHF_NOTE_NV_TKINFO"
	.tkinfo
        /*0018*/ 	.word	0x00000002
        /*0030*/ 	.string	""
        /*0030*/ 	.string	"ptxas"
        /*0030*/ 	.string	"Cuda compilation tools, release 13.0, V13.0.88"
        /*0030*/ 	.string	"Build cuda_13.0.r13.0/compiler.36424714_0"
        /*0030*/ 	.string	"-arch sm_100 -m 64 "



//--------------------- .note.nv.cuinfo           --------------------------
	.section	.note.nv.cuinfo,"",@"SHT_NOTE"
	.sectionflags	@"SHF_NOTE_NV_CUINFO"
        /*0018*/ 	.short	0x0002
        /*001a*/ 	.short	0x0064
        /*001c*/ 	.short	0x0082
	.zero		2


//--------------------- .nv.info                  --------------------------
	.section	.nv.info,"",@"SHT_CUDA_INFO"
	.align	4


	//----- nvinfo : EIATTR_REGCOUNT
	.align		4
        /*0000*/ 	.byte	0x04, 0x2f
        /*0002*/ 	.short	(.L_1 - .L_0)
	.align		4
.L_0:
        /*0004*/ 	.word	index@(_Z12invertKernelPhii)
        /*0008*/ 	.word	0x00000008


	//----- nvinfo : EIATTR_FRAME_SIZE
	.align		4
.L_1:
        /*000c*/ 	.byte	0x04, 0x11
        /*000e*/ 	.short	(.L_3 - .L_2)
	.align		4
.L_2:
        /*0010*/ 	.word	index@(_Z12invertKernelPhii)
        /*0014*/ 	.word	0x00000000


	//----- nvinfo : EIATTR_MIN_STACK_SIZE
	.align		4
.L_3:
        /*0018*/ 	.byte	0x04, 0x12
        /*001a*/ 	.short	(.L_5 - .L_4)
	.align		4
.L_4:
        /*001c*/ 	.word	index@(_Z12invertKernelPhii)
        /*0020*/ 	.word	0x00000000
.L_5:


//--------------------- .nv.compat                --------------------------
	.section	.nv.compat,"",@"SHT_CUDA_COMPAT_INFO"
	.align	4
        /*0000*/ 	.byte	0x02, 0x09, 0x00, 0x00, 0x02, 0x02, 0x01, 0x00, 0x02, 0x05, 0x05, 0x00, 0x03, 0x07, 0x01, 0x01
        /*0010*/ 	.byte	0x02, 0x03, 0x00, 0x00, 0x02, 0x06, 0x01, 0x00, 0x04, 0x0b, 0x08, 0x00, 0x09, 0x00, 0x00, 0x00
        /*0020*/ 	.byte	0x00, 0x00, 0x00, 0x00


//--------------------- .nv.info._Z12invertKernelPhii --------------------------
	.section	.nv.info._Z12invertKernelPhii,"",@"SHT_CUDA_INFO"
	.sectionflags	@""
	.align	4


	//----- nvinfo : EIATTR_CUDA_API_VERSION
	.align		4
        /*0000*/ 	.byte	0x04, 0x37
        /*0002*/ 	.short	(.L_7 - .L_6)
.L_6:
        /*0004*/ 	.word	0x00000082


	//----- nvinfo : EIATTR_KPARAM_INFO
	.align		4
.L_7:
        /*0008*/ 	.byte	0x04, 0x17
        /*000a*/ 	.short	(.L_9 - .L_8)
.L_8:
        /*000c*/ 	.word	0x00000000
        /*0010*/ 	.short	0x0002
        /*0012*/ 	.short	0x000c
        /*0014*/ 	.byte	0x00, 0xf0, 0x11, 0x00


	//----- nvinfo : EIATTR_KPARAM_INFO
	.align		4
.L_9:
        /*0018*/ 	.byte	0x04, 0x17
        /*001a*/ 	.short	(.L_11 - .L_10)
.L_10:
        /*001c*/ 	.word	0x00000000
        /*0020*/ 	.short	0x0001
        /*0022*/ 	.short	0x0008
        /*0024*/ 	.byte	0x00, 0xf0, 0x11, 0x00


	//----- nvinfo : EIATTR_KPARAM_INFO
	.align		4
.L_11:
        /*0028*/ 	.byte	0x04, 0x17
        /*002a*/ 	.short	(.L_13 - .L_12)
.L_12:
        /*002c*/ 	.word	0x00000000
        /*0030*/ 	.short	0x0000
        /*0032*/ 	.short	0x0000
        /*0034*/ 	.byte	0x00, 0xf5, 0x21, 0x00


	//----- nvinfo : EIATTR_SPARSE_MMA_MASK
	.align		4
.L_13:
        /*0038*/ 	.byte	0x03, 0x50
        /*003a*/ 	.short	0x0000


	//----- nvinfo : EIATTR_MAXREG_COUNT
	.align		4
        /*003c*/ 	.byte	0x03, 0x1b
        /*003e*/ 	.short	0x00ff


	//----- nvinfo : EIATTR_MERCURY_ISA_VERSION
	.align		4
        /*0040*/ 	.byte	0x03, 0x5f
        /*0042*/ 	.short	0x0101


	//----- nvinfo : EIATTR_VRC_CTA_INIT_COUNT
	.align		4
        /*0044*/ 	.byte	0x02, 0x4a
	.zero		1
	.zero		1


	//----- nvinfo : EIATTR_EXIT_INSTR_OFFSETS
	.align		4
        /*0048*/ 	.byte	0x04, 0x1c
        /*004a*/ 	.short	(.L_15 - .L_14)


	//   ....[0]....
.L_14:
        /*004c*/ 	.word	0x000000c0


	//   ....[1]....
        /*0050*/ 	.word	0x00000150


	//----- nvinfo : EIATTR_CBANK_PARAM_SIZE
	.align		4
.L_15:
        /*0054*/ 	.byte	0x03, 0x19
        /*0056*/ 	.short	0x0010


	//----- nvinfo : EIATTR_PARAM_CBANK
	.align		4
        /*0058*/ 	.byte	0x04, 0x0a
        /*005a*/ 	.short	(.L_17 - .L_16)
	.align		4
.L_16:
        /*005c*/ 	.word	index@(.nv.constant0._Z12invertKernelPhii)
        /*0060*/ 	.short	0x0380
        /*0062*/ 	.short	0x0010


	//----- nvinfo : EIATTR_SW_WAR
	.align		4
.L_17:
        /*0064*/ 	.byte	0x04, 0x36
        /*0066*/ 	.short	(.L_19 - .L_18)
.L_18:
        /*0068*/ 	.word	0x00000008
.L_19:


//--------------------- .nv.callgraph             --------------------------
	.section	.nv.callgraph,"",@"SHT_CUDA_CALLGRAPH"
	.align	4
	.sectionentsize	8
	.align		4
        /*0000*/ 	.word	0x00000000
	.align		4
        /*0004*/ 	.word	0xffffffff
	.align		4
        /*0008*/ 	.word	0x00000000
	.align		4
        /*000c*/ 	.word	0xfffffffe
	.align		4
        /*0010*/ 	.word	0x00000000
	.align		4
        /*0014*/ 	.word	0xfffffffd
	.align		4
        /*0018*/ 	.word	0x00000000
	.align		4
        /*001c*/ 	.word	0xfffffffc


//--------------------- .text._Z12invertKernelPhii --------------------------
	.section	.text._Z12invertKernelPhii,"ax",@progbits
	.align	128
        .global         _Z12invertKernelPhii
        .type           _Z12invertKernelPhii,@function
        .size           _Z12invertKernelPhii,(.L_x_1 - _Z12invertKernelPhii)
        .other          _Z12invertKernelPhii,@"STO_CUDA_ENTRY STV_DEFAULT"
_Z12invertKernelPhii:
.text._Z12invertKernelPhii:
[----:B------:R-:W-:Y:S01]  /*0000*/  LDC R1, c[0x0][0x37c] ;  /* 0x0000df00ff017b82 */ /* 0x000fe20000000800 */
[----:B------:R-:W0:Y:S07]  /*0010*/  S2R R2, SR_TID.Y ;  /* 0x0000000000027919 */ /* 0x000e2e0000002200 */
[----:B------:R-:W1:Y:S01]  /*0020*/  LDC R0, c[0x0][0x360] ;  /* 0x0000d800ff007b82 */ /* 0x000e620000000800 */
[----:B------:R-:W2:Y:S01]  /*0030*/  LDCU.64 UR6, c[0x0][0x388] ;  /* 0x00007100ff0677ac */ /* 0x000ea20008000a00 */
[----:B------:R-:W1:Y:S06]  /*0040*/  S2R R5, SR_TID.X ;  /* 0x0000000000057919 */ /* 0x000e6c0000002100 */
[----:B------:R-:W0:Y:S08]  /*0050*/  S2UR UR5, SR_CTAID.Y ;  /* 0x00000000000579c3 */ /* 0x000e300000002600 */
[----:B------:R-:W0:Y:S08]  /*0060*/  LDC R3, c[0x0][0x364] ;  /* 0x0000d900ff037b82 */ /* 0x000e300000000800 */
[----:B------:R-:W1:Y:S01]  /*0070*/  S2UR UR4, SR_CTAID.X ;  /* 0x00000000000479c3 */ /* 0x000e620000002500 */
[----:B0-----:R-:W-:-:S05]  /*0080*/  IMAD R3, R3, UR5, R2 ;  /* 0x0000000503037c24 */ /* 0x001fca000f8e0202 */
[----:B--2---:R-:W-:Y:S01]  /*0090*/  ISETP.GE.AND P0, PT, R3, UR7, PT ;  /* 0x0000000703007c0c */ /* 0x004fe2000bf06270 */
[----:B-1----:R-:W-:-:S05]  /*00a0*/  IMAD R0, R0, UR4, R5 ;  /* 0x0000000400007c24 */ /* 0x002fca000f8e0205 */
[----:B------:R-:W-:-:S13]  /*00b0*/  ISETP.GE.OR P0, PT, R0, UR6, P0 ;  /* 0x0000000600007c0c */ /* 0x000fda0008706670 */
[----:B------:R-:W-:Y:S05]  /*00c0*/  @P0 EXIT ;  /* 0x000000000000094d */ /* 0x000fea0003800000 */
[----:B------:R-:W0:Y:S01]  /*00d0*/  LDCU.64 UR8, c[0x0][0x380] ;  /* 0x00007000ff0877ac */ /* 0x000e220008000a00 */
[----:B------:R-:W-:Y:S01]  /*00e0*/  IMAD R0, R3, UR6, R0 ;  /* 0x0000000603007c24 */ /* 0x000fe2000f8e0200 */
[----:B------:R-:W1:Y:S04]  /*00f0*/  LDCU.64 UR4, c[0x0][0x358] ;  /* 0x00006b00ff0477ac */ /* 0x000e680008000a00 */
[----:B0-----:R-:W-:-:S04]  /*0100*/  IADD3 R2, P0, PT, R0, UR8, RZ ;  /* 0x0000000800027c10 */ /* 0x001fc8000ff1e0ff */
[----:B------:R-:W-:-:S05]  /*0110*/  LEA.HI.X.SX32 R3, R0, UR9, 0x1, P0 ;  /* 0x0000000900037c11 */ /* 0x000fca00080f0eff */
[----:B-1----:R-:W2:Y:S02]  /*0120*/  LDG.E.U8 R0, desc[UR4][R2.64] ;  /* 0x0000000402007981 */ /* 0x002ea4000c1e1100 */
[----:B--2---:R-:W-:-:S05]  /*0130*/  LOP3.LUT R5, RZ, R0, RZ, 0x33, !PT ;  /* 0x00000000ff057212 */ /* 0x004fca00078e33ff */
[----:B------:R-:W-:Y:S01]  /*0140*/  STG.E.U8 desc[UR4][R2.64], R5 ;  /* 0x0000000502007986 */ /* 0x000fe2000c101104 */
[----:B------:R-:W-:Y:S05]  /*0150*/  EXIT ;  /* 0x000000000000794d */ /* 0x000fea0003800000 */
.L_x_0:
[----:B------:R-:W-:-:S00]  /*0160*/  BRA `(.L_x_0) ;  /* 0xfffffffc00fc7947 */ /* 0x000fc0000383ffff */
[----:B------:R-:W-:-:S00]  /*0170*/  NOP ;  /* 0x0000000000007918 */ /* 0x000fc00000000000 */
        /* <DEDUP_REMOVED lines=8> */
.L_x_1:


//--------------------- .nv.shared.reserved.0     --------------------------
	.section	.nv.shared.reserved.0,"aw",@nobits
	.weak		__nv_reservedSMEM_offset_0_alias
	.size		__nv_reservedSMEM_offset_0_alias, 0, 64
	.other		__nv_reservedSMEM_offset_0_alias,@"STO_CUDA_RESERVED_SHARED STV_DEFAULT"
__nv_reservedSMEM_offset_0_alias:
	.zero		0
	.zero		64


//--------------------- .nv.constant0._Z12invertKernelPhii --------------------------
	.section	.nv.constant0._Z12invertKernelPhii,"a",@progbits
	.sectionflags	@""
	.align	4
.nv.constant0._Z12invertKernelPhii:
	.zero		912


//--------------------- SYMBOLS --------------------------

	.type		.nv.reservedSmem.offset0,@object
	.size		.nv.reservedSmem.offset0,0x4
